//
// Generated by NVIDIA NVVM Compiler
//
// Compiler Build ID: CL-36424714
// Cuda compilation tools, release 13.0, V13.0.88
// Based on NVVM 20.0.0
//

.version 9.0
.target sm_100
.address_size 64

	// .globl	_Z23check_zero_genes_kernelPKiPiii

.visible .entry _Z23check_zero_genes_kernelPKiPiii(
	.param .u64 .ptr .align 1 _Z23check_zero_genes_kernelPKiPiii_param_0,
	.param .u64 .ptr .align 1 _Z23check_zero_genes_kernelPKiPiii_param_1,
	.param .u32 _Z23check_zero_genes_kernelPKiPiii_param_2,
	.param .u32 _Z23check_zero_genes_kernelPKiPiii_param_3
)
{
	.reg .pred 	%p<5>;
	.reg .b32 	%r<9>;
	.reg .b64 	%rd<9>;

	ld.param.u64 	%rd1, [_Z23check_zero_genes_kernelPKiPiii_param_0];
	ld.param.u64 	%rd2, [_Z23check_zero_genes_kernelPKiPiii_param_1];
	ld.param.u32 	%r4, [_Z23check_zero_genes_kernelPKiPiii_param_2];
	ld.param.u32 	%r3, [_Z23check_zero_genes_kernelPKiPiii_param_3];
	mov.u32 	%r5, %ctaid.x;
	mov.u32 	%r6, %ntid.x;
	mov.u32 	%r7, %tid.x;
	mad.lo.s32 	%r1, %r5, %r6, %r7;
	setp.ge.s32 	%p1, %r1, %r4;
	@%p1 bra 	$L__BB0_3;
	cvta.to.global.u64 	%rd3, %rd1;
	mul.wide.s32 	%rd4, %r1, 4;
	add.s64 	%rd5, %rd3, %rd4;
	ld.global.u32 	%r2, [%rd5];
	setp.lt.s32 	%p2, %r2, 0;
	setp.ge.s32 	%p3, %r2, %r3;
	or.pred  	%p4, %p2, %p3;
	@%p4 bra 	$L__BB0_3;
	cvta.to.global.u64 	%rd6, %rd2;
	mul.wide.u32 	%rd7, %r2, 4;
	add.s64 	%rd8, %rd6, %rd7;
	atom.global.add.u32 	%r8, [%rd8], 1;
$L__BB0_3:
	ret;

}


// ===== COMPILED SASS (sm_100) =====

	.target	sm_100

	.elftype	@"ET_EXEC"


//--------------------- .note.nv.tkinfo           --------------------------
	.section	.note.nv.tkinfo,"",@"SHT_NOTE"
	.sectionflags	@"SHF_NOTE_NV_TKINFO"
	.tkinfo
        /*0018*/ 	.word	0x00000002
        /*0030*/ 	.string	""
        /*0030*/ 	.string	"ptxas"
        /*0030*/ 	.string	"Cuda compilation tools, release 13.0, V13.0.88"
        /*0030*/ 	.string	"Build cuda_13.0.r13.0/compiler.36424714_0"
        /*0030*/ 	.string	"-arch sm_100 -m 64 "



//--------------------- .note.nv.cuinfo           --------------------------
	.section	.note.nv.cuinfo,"",@"SHT_NOTE"
	.sectionflags	@"SHF_NOTE_NV_CUINFO"
        /*0018*/ 	.short	0x0002
        /*001a*/ 	.short	0x0064
        /*001c*/ 	.short	0x0082
	.zero		2


//--------------------- .nv.info                  --------------------------
	.section	.nv.info,"",@"SHT_CUDA_INFO"
	.align	4


	//----- nvinfo : EIATTR_REGCOUNT
	.align		4
        /*0000*/ 	.byte	0x04, 0x2f
        /*0002*/ 	.short	(.L_1 - .L_0)
	.align		4
.L_0:
        /*0004*/ 	.word	index@(_Z23check_zero_genes_kernelPKiPiii)
        /*0008*/ 	.word	0x0000000a


	//----- nvinfo : EIATTR_FRAME_SIZE
	.align		4
.L_1:
        /*000c*/ 	.byte	0x04, 0x11
        /*000e*/ 	.short	(.L_3 - .L_2)
	.align		4
.L_2:
        /*0010*/ 	.word	index@(_Z23check_zero_genes_kernelPKiPiii)
        /*0014*/ 	.word	0x00000000


	//----- nvinfo : EIATTR_MIN_STACK_SIZE
	.align		4
.L_3:
        /*0018*/ 	.byte	0x04, 0x12
        /*001a*/ 	.short	(.L_5 - .L_4)
	.align		4
.L_4:
        /*001c*/ 	.word	index@(_Z23check_zero_genes_kernelPKiPiii)
        /*0020*/ 	.word	0x00000000
.L_5:


//--------------------- .nv.compat                --------------------------
	.section	.nv.compat,"",@"SHT_CUDA_COMPAT_INFO"
	.align	4
        /*0000*/ 	.byte	0x02, 0x09, 0x00, 0x00, 0x02, 0x02, 0x01, 0x00, 0x02, 0x05, 0x05, 0x00, 0x03, 0x07, 0x01, 0x01
        /*0010*/ 	.byte	0x02, 0x03, 0x00, 0x00, 0x02, 0x06, 0x01, 0x00, 0x04, 0x0b, 0x08, 0x00, 0x09, 0x00, 0x00, 0x00
        /*0020*/ 	.byte	0x00, 0x00, 0x00, 0x00


//--------------------- .nv.info._Z23check_zero_genes_kernelPKiPiii --------------------------
	.section	.nv.info._Z23check_zero_genes_kernelPKiPiii,"",@"SHT_CUDA_INFO"
	.sectionflags	@""
	.align	4


	//----- nvinfo : EIATTR_CUDA_API_VERSION
	.align		4
        /*0000*/ 	.byte	0x04, 0x37
        /*0002*/ 	.short	(.L_7 - .L_6)
.L_6:
        /*0004*/ 	.word	0x00000082


	//----- nvinfo : EIATTR_KPARAM_INFO
	.align		4
.L_7:
        /*0008*/ 	.byte	0x04, 0x17
        /*000a*/ 	.short	(.L_9 - .L_8)
.L_8:
        /*000c*/ 	.word	0x00000000
        /*0010*/ 	.short	0x0003
        /*0012*/ 	.short	0x0014
        /*0014*/ 	.byte	0x00, 0xf0, 0x11, 0x00


	//----- nvinfo : EIATTR_KPARAM_INFO
	.align		4
.L_9:
        /*0018*/ 	.byte	0x04, 0x17
        /*001a*/ 	.short	(.L_11 - .L_10)
.L_10:
        /*001c*/ 	.word	0x00000000
        /*0020*/ 	.short	0x0002
        /*0022*/ 	.short	0x0010
        /*0024*/ 	.byte	0x00, 0xf0, 0x11, 0x00


	//----- nvinfo : EIATTR_KPARAM_INFO
	.align		4
.L_11:
        /*0028*/ 	.byte	0x04, 0x17
        /*002a*/ 	.short	(.L_13 - .L_12)
.L_12:
        /*002c*/ 	.word	0x00000000
        /*0030*/ 	.short	0x0001
        /*0032*/ 	.short	0x0008
        /*0034*/ 	.byte	0x00, 0xf5, 0x21, 0x00


	//----- nvinfo : EIATTR_KPARAM_INFO
	.align		4
.L_13:
        /*0038*/ 	.byte	0x04, 0x17
        /*003a*/ 	.short	(.L_15 - .L_14)
.L_14:
        /*003c*/ 	.word	0x00000000
        /*0040*/ 	.short	0x0000
        /*0042*/ 	.short	0x0000
        /*0044*/ 	.byte	0x00, 0xf5, 0x21, 0x00


	//----- nvinfo : EIATTR_SPARSE_MMA_MASK
	.align		4
.L_15:
        /*0048*/ 	.byte	0x03, 0x50
        /*004a*/ 	.short	0x0000


	//----- nvinfo : EIATTR_MAXREG_COUNT
	.align		4
        /*004c*/ 	.byte	0x03, 0x1b
        /*004e*/ 	.short	0x00ff


	//----- nvinfo : EIATTR_MERCURY_ISA_VERSION
	.align		4
        /*0050*/ 	.byte	0x03, 0x5f
        /*0052*/ 	.short	0x0101


	//----- nvinfo : EIATTR_VRC_CTA_INIT_COUNT
	.align		4
        /*0054*/ 	.byte	0x02, 0x4a
	.zero		1
	.zero		1


	//----- nvinfo : EIATTR_EXIT_INSTR_OFFSETS
	.align		4
        /*0058*/ 	.byte	0x04, 0x1c
        /*005a*/ 	.short	(.L_17 - .L_16)


	//   ....[0]....
.L_16:
        /*005c*/ 	.word	0x00000070


	//   ....[1]....
        /*0060*/ 	.word	0x000000f0


	//   ....[2]....
        /*0064*/ 	.word	0x00000140


	//----- nvinfo : EIATTR_CBANK_PARAM_SIZE
	.align		4
.L_17:
        /*0068*/ 	.byte	0x03, 0x19
        /*006a*/ 	.short	0x0018


	//----- nvinfo : EIATTR_PARAM_CBANK
	.align		4
        /*006c*/ 	.byte	0x04, 0x0a
        /*006e*/ 	.short	(.L_19 - .L_18)
	.align		4
.L_18:
        /*0070*/ 	.word	index@(.nv.constant0._Z23check_zero_genes_kernelPKiPiii)
        /*0074*/ 	.short	0x0380
        /*0076*/ 	.short	0x0018


	//----- nvinfo : EIATTR_SW_WAR
	.align		4
.L_19:
        /*0078*/ 	.byte	0x04, 0x36
        /*007a*/ 	.short	(.L_21 - .L_20)
.L_20:
        /*007c*/ 	.word	0x00000008
.L_21:


//--------------------- .nv.callgraph             --------------------------
	.section	.nv.callgraph,"",@"SHT_CUDA_CALLGRAPH"
	.align	4
	.sectionentsize	8
	.align		4
        /*0000*/ 	.word	0x00000000
	.align		4
        /*0004*/ 	.word	0xffffffff
	.align		4
        /*0008*/ 	.word	0x00000000
	.align		4
        /*000c*/ 	.word	0xfffffffe
	.align		4
        /*0010*/ 	.word	0x00000000
	.align		4
        /*0014*/ 	.word	0xfffffffd
	.align		4
        /*0018*/ 	.word	0x00000000
	.align		4
        /*001c*/ 	.word	0xfffffffc


//--------------------- .text._Z23check_zero_genes_kernelPKiPiii --------------------------
	.section	.text._Z23check_zero_genes_kernelPKiPiii,"ax",@progbits
	.align	128
        .global         _Z23check_zero_genes_kernelPKiPiii
        .type           _Z23check_zero_genes_kernelPKiPiii,@function
        .size           _Z23check_zero_genes_kernelPKiPiii,(.L_x_1 - _Z23check_zero_genes_kernelPKiPiii)
        .other          _Z23check_zero_genes_kernelPKiPiii,@"STO_CUDA_ENTRY STV_DEFAULT"
_Z23check_zero_genes_kernelPKiPiii:
.text._Z23check_zero_genes_kernelPKiPiii:
[----:B------:R-:W-:Y:S01]  /*0000*/  LDC R1, c[0x0][0x37c] ;  /* 0x0000df00ff017b82 */ /* 0x000fe20000000800 */
[----:B------:R-:W0:Y:S07]  /*0010*/  S2R R0, SR_TID.X ;  /* 0x0000000000007919 */ /* 0x000e2e0000002100 */
[----:B------:R-:W0:Y:S01]  /*0020*/  S2UR UR4, SR_CTAID.X ;  /* 0x00000000000479c3 */ /* 0x000e220000002500 */
[----:B------:R-:W1:Y:S07]  /*0030*/  LDCU UR5, c[0x0][0x390] ;  /* 0x00007200ff0577ac */ /* 0x000e6e0008000800 */
[----:B------:R-:W0:Y:S02]  /*0040*/  LDC R5, c[0x0][0x360] ;  /* 0x0000d800ff057b82 */ /* 0x000e240000000800 */
[----:B0-----:R-:W-:-:S05]  /*0050*/  IMAD R5, R5, UR4, R0 ;  /* 0x0000000405057c24 */ /* 0x001fca000f8e0200 */
[----:B-1----:R-:W-:-:S13]  /*0060*/  ISETP.GE.AND P0, PT, R5, UR5, PT ;  /* 0x0000000505007c0c */ /* 0x002fda000bf06270 */
[----:B------:R-:W-:Y:S05]  /*0070*/  @P0 EXIT ;  /* 0x000000000000094d */ /* 0x000fea0003800000 */
[----:B------:R-:W0:Y:S01]  /*0080*/  LDC.64 R2, c[0x0][0x380] ;  /* 0x0000e000ff027b82 */ /* 0x000e220000000a00 */
[----:B------:R-:W1:Y:S01]  /*0090*/  LDCU.64 UR4, c[0x0][0x358] ;  /* 0x00006b00ff0477ac */ /* 0x000e620008000a00 */
[----:B------:R-:W2:Y:S01]  /*00a0*/  LDCU UR6, c[0x0][0x394] ;  /* 0x00007280ff0677ac */ /* 0x000ea20008000800 */
[----:B0-----:R-:W-:-:S05]  /*00b0*/  IMAD.WIDE R2, R5, 0x4, R2 ;  /* 0x0000000405027825 */ /* 0x001fca00078e0202 */
[----:B-1----:R-:W2:Y:S02]  /*00c0*/  LDG.E R5, desc[UR4][R2.64] ;  /* 0x0000000402057981 */ /* 0x002ea4000c1e1900 */
[----:B--2---:R-:W-:-:S04]  /*00d0*/  ISETP.GE.AND P0, PT, R5, UR6, PT ;  /* 0x0000000605007c0c */ /* 0x004fc8000bf06270 */
[----:B------:R-:W-:-:S13]  /*00e0*/  ISETP.LT.OR P0, PT, R5, RZ, P0 ;  /* 0x000000ff0500720c */ /* 0x000fda0000701670 */
[----:B------:R-:W-:Y:S05]  /*00f0*/  @P0 EXIT ;  /* 0x000000000000094d */ /* 0x000fea0003800000 */
[----:B------:R-:W0:Y:S01]  /*0100*/  LDC.64 R2, c[0x0][0x388] ;  /* 0x0000e200ff027b82 */ /* 0x000e220000000a00 */
[----:B------:R-:W-:Y:S02]  /*0110*/  HFMA2 R7, -RZ, RZ, 0, 5.9604644775390625e-08 ;  /* 0x00000001ff077431 */ /* 0x000fe400000001ff */
[----:B0-----:R-:W-:-:S05]  /*0120*/  IMAD.WIDE.U32 R2, R5, 0x4, R2 ;  /* 0x0000000405027825 */ /* 0x001fca00078e0002 */
[----:B------:R-:W-:Y:S01]  /*0130*/  REDG.E.ADD.STRONG.GPU desc[UR4][R2.64], R7 ;  /* 0x000000070200798e */ /* 0x000fe2000c12e104 */
[----:B------:R-:W-:Y:S05]  /*0140*/  EXIT ;  /* 0x000000000000794d */ /* 0x000fea0003800000 */
.L_x_0:
[----:B------:R-:W-:-:S00]  /*0150*/  BRA `(.L_x_0) ;  /* 0xfffffffc00fc7947 */ /* 0x000fc0000383ffff */
[----:B------:R-:W-:-:S00]  /*0160*/  NOP ;  /* 0x0000000000007918 */ /* 0x000fc00000000000 */
        /* <DEDUP_REMOVED lines=9> */
.L_x_1:


//--------------------- .nv.shared.reserved.0     --------------------------
	.section	.nv.shared.reserved.0,"aw",@nobits
	.weak		__nv_reservedSMEM_offset_0_alias
	.size		__nv_reservedSMEM_offset_0_alias, 0, 64
	.other		__nv_reservedSMEM_offset_0_alias,@"STO_CUDA_RESERVED_SHARED STV_DEFAULT"
__nv_reservedSMEM_offset_0_alias:
	.zero		0
	.zero		64


//--------------------- .nv.constant0._Z23check_zero_genes_kernelPKiPiii --------------------------
	.section	.nv.constant0._Z23check_zero_genes_kernelPKiPiii,"a",@progbits
	.sectionflags	@""
	.align	4
.nv.constant0._Z23check_zero_genes_kernelPKiPiii:
	.zero		920


//--------------------- SYMBOLS --------------------------

	.type		.nv.reservedSmem.offset0,@object
	.size		.nv.reservedSmem.offset0,0x4
